	.headerflags	@"EF_CUDA_TEXMODE_UNIFIED EF_CUDA_64BIT_ADDRESS EF_CUDA_ACCELERATORS EF_CUDA_SM90 EF_CUDA_VIRTUAL_SM(EF_CUDA_SM90)"
	.elftype	@"ET_EXEC"


//--------------------- .nv.info                  --------------------------
	.section	.nv.info,"",@"SHT_CUDA_INFO"
	.align	4


	//----- nvinfo : EIATTR_REGCOUNT
	.align		4
        /*0000*/ 	.byte	0x04, 0x2f
        /*0002*/ 	.short	(.L_1 - .L_0)
	.align		4
.L_0:
        /*0004*/ 	.word	index@(triton_poi_fused__unsafe_index_add_mul_sub_33)
        /*0008*/ 	.word	0x00000019


	//----- nvinfo : EIATTR_MIN_STACK_SIZE
	.align		4
.L_1:
        /*000c*/ 	.byte	0x04, 0x12
        /*000e*/ 	.short	(.L_3 - .L_2)
	.align		4
.L_2:
        /*0010*/ 	.word	index@(triton_poi_fused__unsafe_index_add_mul_sub_33)
        /*0014*/ 	.word	0x00000000


	//----- nvinfo : EIATTR_FRAME_SIZE
	.align		4
.L_3:
        /*0018*/ 	.byte	0x04, 0x11
        /*001a*/ 	.short	(.L_5 - .L_4)
	.align		4
.L_4:
        /*001c*/ 	.word	index@(triton_poi_fused__unsafe_index_add_mul_sub_33)
        /*0020*/ 	.word	0x00000000


	//----- nvinfo : EIATTR_MIN_STACK_SIZE
	.align		4
.L_5:
        /*0024*/ 	.byte	0x04, 0x12
        /*0026*/ 	.short	(.L_7 - .L_6)
	.align		4
.L_6:
        /*0028*/ 	.word	index@(triton_poi_fused__unsafe_index_add_mul_sub_33)
        /*002c*/ 	.word	0x00000000
.L_7:


//--------------------- .nv.info.triton_poi_fused__unsafe_index_add_mul_sub_33 --------------------------
	.section	.nv.info.triton_poi_fused__unsafe_index_add_mul_sub_33,"",@"SHT_CUDA_INFO"
	.sectionflags	@""
	.align	4


	//----- nvinfo : EIATTR_CUDA_API_VERSION
	.align		4
        /*0000*/ 	.byte	0x04, 0x37
        /*0002*/ 	.short	(.L_9 - .L_8)
.L_8:
        /*0004*/ 	.word	0x0000007c


	//----- nvinfo : EIATTR_KPARAM_INFO
	.align		4
.L_9:
        /*0008*/ 	.byte	0x04, 0x17
        /*000a*/ 	.short	(.L_11 - .L_10)
.L_10:
        /*000c*/ 	.word	0x00000000
        /*0010*/ 	.short	0x0006
        /*0012*/ 	.short	0x0030
        /*0014*/ 	.byte	0x00, 0xf0, 0x11, 0x00


	//----- nvinfo : EIATTR_KPARAM_INFO
	.align		4
.L_11:
        /*0018*/ 	.byte	0x04, 0x17
        /*001a*/ 	.short	(.L_13 - .L_12)
.L_12:
        /*001c*/ 	.word	0x00000000
        /*0020*/ 	.short	0x0005
        /*0022*/ 	.short	0x0028
        /*0024*/ 	.byte	0x00, 0xf4, 0x21, 0x00


	//----- nvinfo : EIATTR_KPARAM_INFO
	.align		4
.L_13:
        /*0028*/ 	.byte	0x04, 0x17
        /*002a*/ 	.short	(.L_15 - .L_14)
.L_14:
        /*002c*/ 	.word	0x00000000
        /*0030*/ 	.short	0x0004
        /*0032*/ 	.short	0x0020
        /*0034*/ 	.byte	0x00, 0xf4, 0x21, 0x00


	//----- nvinfo : EIATTR_KPARAM_INFO
	.align		4
.L_15:
        /*0038*/ 	.byte	0x04, 0x17
        /*003a*/ 	.short	(.L_17 - .L_16)
.L_16:
        /*003c*/ 	.word	0x00000000
        /*0040*/ 	.short	0x0003
        /*0042*/ 	.short	0x0018
        /*0044*/ 	.byte	0x00, 0xf4, 0x21, 0x00


	//----- nvinfo : EIATTR_KPARAM_INFO
	.align		4
.L_17:
        /*0048*/ 	.byte	0x04, 0x17
        /*004a*/ 	.short	(.L_19 - .L_18)
.L_18:
        /*004c*/ 	.word	0x00000000
        /*0050*/ 	.short	0x0002
        /*0052*/ 	.short	0x0010
        /*0054*/ 	.byte	0x00, 0xf4, 0x21, 0x00


	//----- nvinfo : EIATTR_KPARAM_INFO
	.align		4
.L_19:
        /*0058*/ 	.byte	0x04, 0x17
        /*005a*/ 	.short	(.L_21 - .L_20)
.L_20:
        /*005c*/ 	.word	0x00000000
        /*0060*/ 	.short	0x0001
        /*0062*/ 	.short	0x0008
        /*0064*/ 	.byte	0x00, 0xf4, 0x21, 0x00


	//----- nvinfo : EIATTR_KPARAM_INFO
	.align		4
.L_21:
        /*0068*/ 	.byte	0x04, 0x17
        /*006a*/ 	.short	(.L_23 - .L_22)
.L_22:
        /*006c*/ 	.word	0x00000000
        /*0070*/ 	.short	0x0000
        /*0072*/ 	.short	0x0000
        /*0074*/ 	.byte	0x00, 0xf4, 0x21, 0x00


	//----- nvinfo : EIATTR_SPARSE_MMA_MASK
	.align		4
.L_23:
        /*0078*/ 	.byte	0x03, 0x50
        /*007a*/ 	.short	0x0000


	//----- nvinfo : EIATTR_MAXREG_COUNT
	.align		4
        /*007c*/ 	.byte	0x03, 0x1b
        /*007e*/ 	.short	0x00ff


	//----- nvinfo : EIATTR_EXIT_INSTR_OFFSETS
	.align		4
        /*0080*/ 	.byte	0x04, 0x1c
        /*0082*/ 	.short	(.L_25 - .L_24)


	//   ....[0]....
.L_24:
        /*0084*/ 	.word	0x000004e0


	//----- nvinfo : EIATTR_REQNTID
	.align		4
.L_25:
        /*0088*/ 	.byte	0x04, 0x10
        /*008a*/ 	.short	(.L_27 - .L_26)
.L_26:
        /*008c*/ 	.word	0x00000080
        /*0090*/ 	.word	0x00000001
        /*0094*/ 	.word	0x00000001


	//----- nvinfo : EIATTR_CBANK_PARAM_SIZE
	.align		4
.L_27:
        /*0098*/ 	.byte	0x03, 0x19
        /*009a*/ 	.short	0x0034


	//----- nvinfo : EIATTR_PARAM_CBANK
	.align		4
        /*009c*/ 	.byte	0x04, 0x0a
        /*009e*/ 	.short	(.L_29 - .L_28)
	.align		4
.L_28:
        /*00a0*/ 	.word	index@(.nv.constant0.triton_poi_fused__unsafe_index_add_mul_sub_33)
        /*00a4*/ 	.short	0x0210
        /*00a6*/ 	.short	0x0034


	//----- nvinfo : EIATTR_SW_WAR
	.align		4
.L_29:
        /*00a8*/ 	.byte	0x04, 0x36
        /*00aa*/ 	.short	(.L_31 - .L_30)
.L_30:
        /*00ac*/ 	.word	0x00000008
.L_31:


//--------------------- .nv.callgraph             --------------------------
	.section	.nv.callgraph,"",@"SHT_CUDA_CALLGRAPH"
	.align	4
	.sectionentsize	8
	.align		4
        /*0000*/ 	.word	0x00000000
	.align		4
        /*0004*/ 	.word	0xffffffff
	.align		4
        /*0008*/ 	.word	0x00000000
	.align		4
        /*000c*/ 	.word	0xfffffffe
	.align		4
        /*0010*/ 	.word	0x00000000
	.align		4
        /*0014*/ 	.word	0xfffffffd
	.align		4
        /*0018*/ 	.word	0x00000000
	.align		4
        /*001c*/ 	.word	0xfffffffc


//--------------------- .text.triton_poi_fused__unsafe_index_add_mul_sub_33 --------------------------
	.section	.text.triton_poi_fused__unsafe_index_add_mul_sub_33,"ax",@progbits
	.align	128
        .global         triton_poi_fused__unsafe_index_add_mul_sub_33
        .type           triton_poi_fused__unsafe_index_add_mul_sub_33,@function
        .size           triton_poi_fused__unsafe_index_add_mul_sub_33,(.L_x_1 - triton_poi_fused__unsafe_index_add_mul_sub_33)
        .other          triton_poi_fused__unsafe_index_add_mul_sub_33,@"STO_CUDA_ENTRY STV_DEFAULT"
triton_poi_fused__unsafe_index_add_mul_sub_33:
.text.triton_poi_fused__unsafe_index_add_mul_sub_33:
[----:B------:R-:W-:Y:S01]  /*0000*/  LDC R1, c[0x0][0x28] ;  /* 0x00000a00ff017b82 */ /* 0x000fe20000000800 */
[----:B------:R-:W1:Y:S07]  /*0010*/  S2R R0, SR_TID.X ;  /* 0x0000000000007919 */ /* 0x000e6e0000002100 */
[----:B------:R-:W2:Y:S01]  /*0020*/  LDC.64 R14, c[0x0][0x210] ;  /* 0x00008400ff0e7b82 */ /* 0x000ea20000000a00 */
[----:B------:R-:W-:Y:S01]  /*0030*/  ULDC.64 UR4, c[0x0][0x208] ;  /* 0x0000820000047ab9 */ /* 0x000fe20000000a00 */
[----:B------:R-:W-:Y:S01]  /*0040*/  ULDC.64 UR6, c[0x0][0x220] ;  /* 0x0000880000067ab9 */ /* 0x000fe20000000a00 */
[----:B------:R-:W3:Y:S05]  /*0050*/  S2R R3, SR_CTAID.X ;  /* 0x0000000000037919 */ /* 0x000eea0000002500 */
[----:B------:R-:W4:Y:S01]  /*0060*/  LDC.64 R8, c[0x0][0x218] ;  /* 0x00008600ff087b82 */ /* 0x000f220000000a00 */
[----:B-1----:R-:W-:-:S05]  /*0070*/  IMAD.SHL.U32 R0, R0, 0x2, RZ ;  /* 0x0000000200007824 */ /* 0x002fca00078e00ff */
[----:B------:R-:W-:-:S05]  /*0080*/  LOP3.LUT R0, R0, 0xfe, RZ, 0xc0, !PT ;  /* 0x000000fe00007812 */ /* 0x000fca00078ec0ff */
[----:B---3--:R-:W-:-:S05]  /*0090*/  IMAD R0, R3, 0x100, R0 ;  /* 0x0000010003007824 */ /* 0x008fca00078e0200 */
[----:B------:R-:W-:-:S04]  /*00a0*/  SHF.R.S32.HI R5, RZ, 0x1f, R0 ;  /* 0x0000001fff057819 */ /* 0x000fc80000011400 */
[----:B------:R-:W-:-:S04]  /*00b0*/  LEA.HI R2, R5, R0, RZ, 0x4 ;  /* 0x0000000005027211 */ /* 0x000fc800078f20ff */
[----:B------:R-:W-:Y:S02]  /*00c0*/  SHF.R.S32.HI R4, RZ, 0x4, R2 ;  /* 0x00000004ff047819 */ /* 0x000fe40000011402 */
[----:B------:R-:W-:Y:S02]  /*00d0*/  LOP3.LUT R7, R2, 0xfffffff0, RZ, 0xc0, !PT ;  /* 0xfffffff002077812 */ /* 0x000fe400078ec0ff */
[----:B------:R-:W-:-:S04]  /*00e0*/  LEA.HI R5, R4, R4, RZ, 0x4 ;  /* 0x0000000404057211 */ /* 0x000fc800078f20ff */
[----:B------:R-:W-:-:S05]  /*00f0*/  LOP3.LUT R5, R5, 0xfffffff0, RZ, 0xc0, !PT ;  /* 0xfffffff005057812 */ /* 0x000fca00078ec0ff */
[----:B------:R-:W-:-:S04]  /*0100*/  IMAD.IADD R5, R4, 0x1, -R5 ;  /* 0x0000000104057824 */ /* 0x000fc800078e0a05 */
[----:B--2---:R-:W-:Y:S02]  /*0110*/  IMAD.WIDE R14, R5, 0x8, R14 ;  /* 0x00000008050e7825 */ /* 0x004fe400078e020e */
[----:B------:R-:W1:Y:S04]  /*0120*/  LDC.64 R4, c[0x0][0x228] ;  /* 0x00008a00ff047b82 */ /* 0x000e680000000a00 */
[----:B------:R-:W2:Y:S01]  /*0130*/  LDG.E.EL.64 R14, desc[UR4][R14.64] ;  /* 0x000000040e0e7981 */ /* 0x000ea2000c2e1b00 */
[----:B------:R-:W-:-:S04]  /*0140*/  IMAD.IADD R12, R0, 0x1, -R7 ;  /* 0x00000001000c7824 */ /* 0x000fc800078e0a07 */
[----:B----4-:R-:W-:-:S06]  /*0150*/  IMAD.WIDE R8, R12, 0x8, R8 ;  /* 0x000000080c087825 */ /* 0x010fcc00078e0208 */
[----:B------:R-:W3:Y:S01]  /*0160*/  LDG.E.EL.128 R8, desc[UR4][R8.64] ;  /* 0x0000000408087981 */ /* 0x000ee2000c2e1d00 */
[----:B-1----:R-:W-:-:S06]  /*0170*/  IMAD.WIDE R4, R12, 0x8, R4 ;  /* 0x000000080c047825 */ /* 0x002fcc00078e0204 */
[----:B------:R-:W4:Y:S01]  /*0180*/  LDG.E.EL.128 R4, desc[UR4][R4.64] ;  /* 0x0000000404047981 */ /* 0x000f22000c2e1d00 */
[----:B------:R-:W-:-:S04]  /*0190*/  SHF.R.S32.HI R3, RZ, 0x17, R3 ;  /* 0x00000017ff037819 */ /* 0x000fc80000011403 */
[----:B------:R-:W-:-:S04]  /*01a0*/  SGXT R3, R3, 0x1 ;  /* 0x000000010303781a */ /* 0x000fc80000000200 */
[----:B------:R-:W-:Y:S02]  /*01b0*/  LEA.HI R3, R3, R0, RZ, 0x8 ;  /* 0x0000000003037211 */ /* 0x000fe400078f40ff */
[----:B--2---:R-:W-:-:S04]  /*01c0*/  SHF.R.U32.HI R13, RZ, 0x1c, R15 ;  /* 0x0000001cff0d7819 */ /* 0x004fc8000001160f */
[----:B------:R-:W-:-:S04]  /*01d0*/  LOP3.LUT R13, R13, 0x8, RZ, 0xc0, !PT ;  /* 0x000000080d0d7812 */ /* 0x000fc800078ec0ff */
[----:B------:R-:W-:Y:S02]  /*01e0*/  IADD3 R16, P0, R14, R13, RZ ;  /* 0x0000000d0e107210 */ /* 0x000fe40007f1e0ff */
[----:B---3--:R-:W-:-:S03]  /*01f0*/  SHF.R.U32.HI R19, RZ, 0x1a, R9 ;  /* 0x0000001aff137819 */ /* 0x008fc60000011609 */
[----:B------:R-:W-:Y:S01]  /*0200*/  IMAD.X R13, RZ, RZ, R15, P0 ;  /* 0x000000ffff0d7224 */ /* 0x000fe200000e060f */
[----:B------:R-:W-:Y:S01]  /*0210*/  LEA R2, P0, R8, UR6, 0x2 ;  /* 0x0000000608027c11 */ /* 0x000fe2000f8010ff */
[----:B------:R-:W-:Y:S01]  /*0220*/  IMAD.SHL.U32 R14, R16, 0x20, RZ ;  /* 0x00000020100e7824 */ /* 0x000fe200078e00ff */
[----:B------:R-:W-:Y:S02]  /*0230*/  SHF.R.U32.HI R15, RZ, 0x1a, R11 ;  /* 0x0000001aff0f7819 */ /* 0x000fe4000001160b */
[----:B------:R-:W-:Y:S02]  /*0240*/  LEA R17, P1, R10, UR6, 0x2 ;  /* 0x000000060a117c11 */ /* 0x000fe4000f8210ff */
[----:B------:R-:W-:Y:S02]  /*0250*/  LEA.HI.X R18, R8, UR7, R9, 0x2, P0 ;  /* 0x0000000708127c11 */ /* 0x000fe400080f1409 */
[----:B------:R-:W-:Y:S02]  /*0260*/  SHF.L.U64.HI R13, R16, 0x5, R13 ;  /* 0x00000005100d7819 */ /* 0x000fe4000001020d */
[----:B------:R-:W-:-:S02]  /*0270*/  LOP3.LUT R15, R15, 0x20, RZ, 0xc0, !PT ;  /* 0x000000200f0f7812 */ /* 0x000fc400078ec0ff */
[----:B----4-:R-:W-:Y:S02]  /*0280*/  LEA R9, P4, R4, UR6, 0x2 ;  /* 0x0000000604097c11 */ /* 0x010fe4000f8810ff */
[----:B------:R-:W-:Y:S02]  /*0290*/  LEA.HI.X R16, R10, UR7, R11, 0x2, P1 ;  /* 0x000000070a107c11 */ /* 0x000fe400088f140b */
[--C-:B------:R-:W-:Y:S02]  /*02a0*/  SHF.R.U32.HI R11, RZ, 0x1a, R5.reuse ;  /* 0x0000001aff0b7819 */ /* 0x100fe40000011605 */
[----:B------:R-:W-:Y:S02]  /*02b0*/  LEA.HI.X R20, R4, UR7, R5, 0x2, P4 ;  /* 0x0000000704147c11 */ /* 0x000fe4000a0f1405 */
[----:B------:R-:W1:Y:S01]  /*02c0*/  LDC.64 R4, c[0x0][0x230] ;  /* 0x00008c00ff047b82 */ /* 0x000e620000000a00 */
[----:B------:R-:W-:Y:S02]  /*02d0*/  IADD3 R8, P2, P3, R14, R17, R15 ;  /* 0x000000110e087210 */ /* 0x000fe40007b5e00f */
[----:B------:R-:W-:-:S02]  /*02e0*/  LOP3.LUT R19, R19, 0x20, RZ, 0xc0, !PT ;  /* 0x0000002013137812 */ /* 0x000fc400078ec0ff */
[----:B------:R-:W-:Y:S02]  /*02f0*/  LEA R15, P4, R6, UR6, 0x2 ;  /* 0x00000006060f7c11 */ /* 0x000fe4000f8810ff */
[----:B------:R-:W-:Y:S02]  /*0300*/  SHF.R.U32.HI R10, RZ, 0x1a, R7 ;  /* 0x0000001aff0a7819 */ /* 0x000fe40000011607 */
[----:B------:R-:W-:Y:S02]  /*0310*/  LOP3.LUT R11, R11, 0x20, RZ, 0xc0, !PT ;  /* 0x000000200b0b7812 */ /* 0x000fe400078ec0ff */
[----:B------:R-:W-:Y:S02]  /*0320*/  IADD3 R2, P0, P1, R14, R2, R19 ;  /* 0x000000020e027210 */ /* 0x000fe4000791e013 */
[----:B------:R-:W-:Y:S02]  /*0330*/  LEA.HI.X R22, R6, UR7, R7, 0x2, P4 ;  /* 0x0000000706167c11 */ /* 0x000fe4000a0f1407 */
[----:B------:R-:W-:-:S02]  /*0340*/  LOP3.LUT R7, R10, 0x20, RZ, 0xc0, !PT ;  /* 0x000000200a077812 */ /* 0x000fc400078ec0ff */
[C---:B------:R-:W-:Y:S02]  /*0350*/  IADD3 R6, P4, P5, R14.reuse, R9, R11 ;  /* 0x000000090e067210 */ /* 0x040fe40007d9e00b */
[----:B------:R-:W-:Y:S02]  /*0360*/  SHF.R.S32.HI R11, RZ, 0x8, R3 ;  /* 0x00000008ff0b7819 */ /* 0x000fe40000011403 */
[----:B------:R-:W-:Y:S02]  /*0370*/  IADD3.X R3, R13, R18, RZ, P0, P1 ;  /* 0x000000120d037210 */ /* 0x000fe400007e24ff */
[----:B------:R-:W-:Y:S01]  /*0380*/  IADD3 R10, P0, P1, R14, R15, R7 ;  /* 0x0000000f0e0a7210 */ /* 0x000fe2000791e007 */
[----:B------:R-:W-:Y:S01]  /*0390*/  IMAD.SHL.U32 R15, R11, 0x40, RZ ;  /* 0x000000400b0f7824 */ /* 0x000fe200078e00ff */
[C---:B------:R-:W-:Y:S02]  /*03a0*/  IADD3.X R9, R13.reuse, R16, RZ, P2, P3 ;  /* 0x000000100d097210 */ /* 0x040fe400017e64ff */
[----:B------:R-:W-:Y:S01]  /*03b0*/  IADD3.X R7, R13, R20, RZ, P4, P5 ;  /* 0x000000140d077210 */ /* 0x000fe200027ea4ff */
[----:B------:R-:W-:Y:S01]  /*03c0*/  IMAD.WIDE R2, R15, 0x4, R2 ;  /* 0x000000040f027825 */ /* 0x000fe200078e0202 */
[----:B------:R-:W-:-:S03]  /*03d0*/  IADD3.X R11, R13, R22, RZ, P0, P1 ;  /* 0x000000160d0b7210 */ /* 0x000fc600007e24ff */
[C---:B------:R-:W-:Y:S02]  /*03e0*/  IMAD.WIDE R8, R15.reuse, 0x4, R8 ;  /* 0x000000040f087825 */ /* 0x040fe400078e0208 */
[----:B------:R-:W2:Y:S02]  /*03f0*/  LDG.E.EL R3, desc[UR4][R2.64] ;  /* 0x0000000402037981 */ /* 0x000ea4000c2e1900 */
[C---:B------:R-:W-:Y:S02]  /*0400*/  IMAD.WIDE R6, R15.reuse, 0x4, R6 ;  /* 0x000000040f067825 */ /* 0x040fe400078e0206 */
[----:B------:R-:W3:Y:S02]  /*0410*/  LDG.E.EL R8, desc[UR4][R8.64] ;  /* 0x0000000408087981 */ /* 0x000ee4000c2e1900 */
[----:B------:R-:W-:Y:S02]  /*0420*/  IMAD.WIDE R10, R15, 0x4, R10 ;  /* 0x000000040f0a7825 */ /* 0x000fe400078e020a */
[----:B------:R-:W2:Y:S02]  /*0430*/  LDG.E.EL R6, desc[UR4][R6.64] ;  /* 0x0000000406067981 */ /* 0x000ea4000c2e1900 */
[----:B-1----:R-:W-:-:S02]  /*0440*/  IMAD.WIDE R4, R12, 0x4, R4 ;  /* 0x000000040c047825 */ /* 0x002fc400078e0204 */
[----:B------:R-:W3:Y:S01]  /*0450*/  LDG.E.EL R11, desc[UR4][R10.64] ;  /* 0x000000040a0b7981 */ /* 0x000ee2000c2e1900 */
[----:B------:R-:W1:Y:S03]  /*0460*/  LDC.64 R12, c[0x0][0x238] ;  /* 0x00008e00ff0c7b82 */ /* 0x000e660000000a00 */
[----:B------:R-:W4:Y:S01]  /*0470*/  LDG.E.EL.64 R4, desc[UR4][R4.64] ;  /* 0x0000000404047981 */ /* 0x000f22000c2e1b00 */
[----:B-1----:R-:W-:-:S04]  /*0480*/  IMAD.WIDE R12, R0, 0x4, R12 ;  /* 0x00000004000c7825 */ /* 0x002fc800078e020c */
[----:B--2---:R-:W-:Y:S01]  /*0490*/  FADD R14, -R3, R6 ;  /* 0x00000006030e7221 */ /* 0x004fe20000000100 */
[----:B---3--:R-:W-:-:S03]  /*04a0*/  FADD R15, -R8, R11 ;  /* 0x0000000b080f7221 */ /* 0x008fc60000000100 */
[----:B----4-:R-:W-:Y:S01]  /*04b0*/  FFMA R14, R4, R14, R3 ;  /* 0x0000000e040e7223 */ /* 0x010fe20000000003 */
[----:B------:R-:W-:-:S05]  /*04c0*/  FFMA R15, R5, R15, R8 ;  /* 0x0000000f050f7223 */ /* 0x000fca0000000008 */
[----:B------:R-:W-:Y:S01]  /*04d0*/  STG.E.64 desc[UR4][R12.64], R14 ;  /* 0x0000000e0c007986 */ /* 0x000fe2000c101b04 */
[----:B------:R-:W-:Y:S05]  /*04e0*/  EXIT ;  /* 0x000000000000794d */ /* 0x000fea0003800000 */
.L_x_0:
[----:B------:R-:W-:-:S00]  /*04f0*/  BRA `(.L_x_0) ;  /* 0xfffffffc00fc7947 */ /* 0x000fc0000383ffff */
[----:B------:R-:W-:-:S00]  /*0500*/  NOP ;  /* 0x0000000000007918 */ /* 0x000fc00000000000 */
[----:B------:R-:W-:-:S00]  /*0510*/  NOP ;  /* 0x0000000000007918 */ /* 0x000fc00000000000 */
[----:B------:R-:W-:-:S00]  /*0520*/  NOP ;  /* 0x0000000000007918 */ /* 0x000fc00000000000 */
[----:B------:R-:W-:-:S00]  /*0530*/  NOP ;  /* 0x0000000000007918 */ /* 0x000fc00000000000 */
[----:B------:R-:W-:-:S00]  /*0540*/  NOP ;  /* 0x0000000000007918 */ /* 0x000fc00000000000 */
[----:B------:R-:W-:-:S00]  /*0550*/  NOP ;  /* 0x0000000000007918 */ /* 0x000fc00000000000 */
[----:B------:R-:W-:-:S00]  /*0560*/  NOP ;  /* 0x0000000000007918 */ /* 0x000fc00000000000 */
[----:B------:R-:W-:-:S00]  /*0570*/  NOP ;  /* 0x0000000000007918 */ /* 0x000fc00000000000 */
.L_x_1:


//--------------------- .nv.constant0.triton_poi_fused__unsafe_index_add_mul_sub_33 --------------------------
	.section	.nv.constant0.triton_poi_fused__unsafe_index_add_mul_sub_33,"a",@progbits
	.sectionflags	@""
	.align	4
.nv.constant0.triton_poi_fused__unsafe_index_add_mul_sub_33:
	.zero		580
